//
// Generated by NVIDIA NVVM Compiler
//
// Compiler Build ID: CL-36424714
// Cuda compilation tools, release 13.0, V13.0.88
// Based on NVVM 20.0.0
//

.version 9.0
.target sm_100
.address_size 64

	// .globl	_Z8mat_multPiS_S_iii

.visible .entry _Z8mat_multPiS_S_iii(
	.param .u64 .ptr .align 1 _Z8mat_multPiS_S_iii_param_0,
	.param .u64 .ptr .align 1 _Z8mat_multPiS_S_iii_param_1,
	.param .u64 .ptr .align 1 _Z8mat_multPiS_S_iii_param_2,
	.param .u32 _Z8mat_multPiS_S_iii_param_3,
	.param .u32 _Z8mat_multPiS_S_iii_param_4,
	.param .u32 _Z8mat_multPiS_S_iii_param_5
)
{
	.reg .pred 	%p<13>;
	.reg .b32 	%r<107>;
	.reg .b64 	%rd<53>;

	ld.param.u64 	%rd7, [_Z8mat_multPiS_S_iii_param_0];
	ld.param.u64 	%rd8, [_Z8mat_multPiS_S_iii_param_1];
	ld.param.u64 	%rd6, [_Z8mat_multPiS_S_iii_param_2];
	ld.param.u32 	%r30, [_Z8mat_multPiS_S_iii_param_3];
	ld.param.u32 	%r32, [_Z8mat_multPiS_S_iii_param_4];
	ld.param.u32 	%r31, [_Z8mat_multPiS_S_iii_param_5];
	cvta.to.global.u64 	%rd1, %rd8;
	cvta.to.global.u64 	%rd2, %rd7;
	mov.u32 	%r33, %ctaid.y;
	mov.u32 	%r34, %ntid.y;
	mov.u32 	%r35, %tid.y;
	mad.lo.s32 	%r1, %r33, %r34, %r35;
	mov.u32 	%r36, %ctaid.x;
	mov.u32 	%r37, %ntid.x;
	mov.u32 	%r38, %tid.x;
	mad.lo.s32 	%r2, %r36, %r37, %r38;
	setp.ge.s32 	%p1, %r1, %r32;
	setp.ge.s32 	%p2, %r2, %r31;
	or.pred  	%p3, %p1, %p2;
	@%p3 bra 	$L__BB0_14;
	setp.lt.s32 	%p4, %r30, 1;
	mov.b32 	%r106, 0;
	@%p4 bra 	$L__BB0_13;
	mul.lo.s32 	%r3, %r30, %r1;
	and.b32  	%r4, %r30, 7;
	setp.lt.u32 	%p5, %r30, 8;
	mov.b32 	%r101, 0;
	mov.u32 	%r106, %r101;
	@%p5 bra 	$L__BB0_5;
	and.b32  	%r101, %r30, 2147483640;
	neg.s32 	%r95, %r101;
	shl.b32 	%r7, %r31, 3;
	mul.wide.u32 	%rd9, %r3, 4;
	add.s64 	%rd10, %rd9, %rd2;
	add.s64 	%rd52, %rd10, 16;
	mov.b32 	%r106, 0;
	mul.wide.s32 	%rd13, %r31, 4;
	mov.u32 	%r94, %r2;
$L__BB0_4:
	.pragma "nounroll";
	ld.global.u32 	%r43, [%rd52+-16];
	mul.wide.s32 	%rd11, %r94, 4;
	add.s64 	%rd12, %rd1, %rd11;
	ld.global.u32 	%r44, [%rd12];
	mad.lo.s32 	%r45, %r44, %r43, %r106;
	ld.global.u32 	%r46, [%rd52+-12];
	add.s64 	%rd14, %rd12, %rd13;
	ld.global.u32 	%r47, [%rd14];
	mad.lo.s32 	%r48, %r47, %r46, %r45;
	ld.global.u32 	%r49, [%rd52+-8];
	add.s64 	%rd15, %rd14, %rd13;
	ld.global.u32 	%r50, [%rd15];
	mad.lo.s32 	%r51, %r50, %r49, %r48;
	ld.global.u32 	%r52, [%rd52+-4];
	add.s64 	%rd16, %rd15, %rd13;
	ld.global.u32 	%r53, [%rd16];
	mad.lo.s32 	%r54, %r53, %r52, %r51;
	ld.global.u32 	%r55, [%rd52];
	add.s64 	%rd17, %rd16, %rd13;
	ld.global.u32 	%r56, [%rd17];
	mad.lo.s32 	%r57, %r56, %r55, %r54;
	ld.global.u32 	%r58, [%rd52+4];
	add.s64 	%rd18, %rd17, %rd13;
	ld.global.u32 	%r59, [%rd18];
	mad.lo.s32 	%r60, %r59, %r58, %r57;
	ld.global.u32 	%r61, [%rd52+8];
	add.s64 	%rd19, %rd18, %rd13;
	ld.global.u32 	%r62, [%rd19];
	mad.lo.s32 	%r63, %r62, %r61, %r60;
	ld.global.u32 	%r64, [%rd52+12];
	add.s64 	%rd20, %rd19, %rd13;
	ld.global.u32 	%r65, [%rd20];
	mad.lo.s32 	%r106, %r65, %r64, %r63;
	add.s32 	%r95, %r95, 8;
	add.s32 	%r94, %r94, %r7;
	add.s64 	%rd52, %rd52, 32;
	setp.ne.s32 	%p6, %r95, 0;
	@%p6 bra 	$L__BB0_4;
$L__BB0_5:
	setp.eq.s32 	%p7, %r4, 0;
	@%p7 bra 	$L__BB0_13;
	and.b32  	%r17, %r30, 3;
	setp.lt.u32 	%p8, %r4, 4;
	@%p8 bra 	$L__BB0_8;
	add.s32 	%r67, %r101, %r3;
	mul.wide.u32 	%rd21, %r67, 4;
	add.s64 	%rd22, %rd2, %rd21;
	ld.global.u32 	%r68, [%rd22];
	mad.lo.s32 	%r69, %r101, %r31, %r2;
	mul.wide.s32 	%rd23, %r69, 4;
	add.s64 	%rd24, %rd1, %rd23;
	ld.global.u32 	%r70, [%rd24];
	mad.lo.s32 	%r71, %r70, %r68, %r106;
	cvt.u64.u32 	%rd25, %r3;
	cvt.u64.u32 	%rd26, %r101;
	add.s64 	%rd27, %rd26, %rd25;
	shl.b64 	%rd28, %rd27, 2;
	add.s64 	%rd29, %rd2, %rd28;
	ld.global.u32 	%r72, [%rd29+4];
	mul.wide.s32 	%rd30, %r31, 4;
	add.s64 	%rd31, %rd24, %rd30;
	ld.global.u32 	%r73, [%rd31];
	mad.lo.s32 	%r74, %r73, %r72, %r71;
	ld.global.u32 	%r75, [%rd29+8];
	add.s64 	%rd32, %rd31, %rd30;
	ld.global.u32 	%r76, [%rd32];
	mad.lo.s32 	%r77, %r76, %r75, %r74;
	ld.global.u32 	%r78, [%rd29+12];
	add.s64 	%rd33, %rd32, %rd30;
	ld.global.u32 	%r79, [%rd33];
	mad.lo.s32 	%r106, %r79, %r78, %r77;
	add.s32 	%r101, %r101, 4;
$L__BB0_8:
	setp.eq.s32 	%p9, %r17, 0;
	@%p9 bra 	$L__BB0_13;
	setp.eq.s32 	%p10, %r17, 1;
	@%p10 bra 	$L__BB0_11;
	add.s32 	%r81, %r101, %r3;
	mul.wide.u32 	%rd34, %r81, 4;
	add.s64 	%rd35, %rd2, %rd34;
	ld.global.u32 	%r82, [%rd35];
	mad.lo.s32 	%r83, %r101, %r31, %r2;
	mul.wide.s32 	%rd36, %r83, 4;
	add.s64 	%rd37, %rd1, %rd36;
	ld.global.u32 	%r84, [%rd37];
	mad.lo.s32 	%r85, %r84, %r82, %r106;
	cvt.u64.u32 	%rd38, %r3;
	cvt.u64.u32 	%rd39, %r101;
	add.s64 	%rd40, %rd39, %rd38;
	shl.b64 	%rd41, %rd40, 2;
	add.s64 	%rd42, %rd2, %rd41;
	ld.global.u32 	%r86, [%rd42+4];
	mul.wide.s32 	%rd43, %r31, 4;
	add.s64 	%rd44, %rd37, %rd43;
	ld.global.u32 	%r87, [%rd44];
	mad.lo.s32 	%r106, %r87, %r86, %r85;
	add.s32 	%r101, %r101, 2;
$L__BB0_11:
	and.b32  	%r88, %r30, 1;
	setp.eq.b32 	%p11, %r88, 1;
	not.pred 	%p12, %p11;
	@%p12 bra 	$L__BB0_13;
	add.s32 	%r89, %r101, %r3;
	mul.wide.u32 	%rd45, %r89, 4;
	add.s64 	%rd46, %rd2, %rd45;
	ld.global.u32 	%r90, [%rd46];
	mad.lo.s32 	%r91, %r101, %r31, %r2;
	mul.wide.s32 	%rd47, %r91, 4;
	add.s64 	%rd48, %rd1, %rd47;
	ld.global.u32 	%r92, [%rd48];
	mad.lo.s32 	%r106, %r92, %r90, %r106;
$L__BB0_13:
	mad.lo.s32 	%r93, %r31, %r1, %r2;
	cvta.to.global.u64 	%rd49, %rd6;
	mul.wide.s32 	%rd50, %r93, 4;
	add.s64 	%rd51, %rd49, %rd50;
	st.global.u32 	[%rd51], %r106;
$L__BB0_14:
	ret;

}


// ===== COMPILED SASS (sm_100) =====

	.target	sm_100

	.elftype	@"ET_EXEC"


//--------------------- .note.nv.tkinfo           --------------------------
	.section	.note.nv.tkinfo,"",@"SHT_NOTE"
	.sectionflags	@"SHF_NOTE_NV_TKINFO"
	.tkinfo
        /*0018*/ 	.word	0x00000002
        /*0030*/ 	.string	""
        /*0030*/ 	.string	"ptxas"
        /*0030*/ 	.string	"Cuda compilation tools, release 13.0, V13.0.88"
        /*0030*/ 	.string	"Build cuda_13.0.r13.0/compiler.36424714_0"
        /*0030*/ 	.string	"-arch sm_100 -m 64 "



//--------------------- .note.nv.cuinfo           --------------------------
	.section	.note.nv.cuinfo,"",@"SHT_NOTE"
	.sectionflags	@"SHF_NOTE_NV_CUINFO"
        /*0018*/ 	.short	0x0002
        /*001a*/ 	.short	0x0064
        /*001c*/ 	.short	0x0082
	.zero		2


//--------------------- .nv.info                  --------------------------
	.section	.nv.info,"",@"SHT_CUDA_INFO"
	.align	4


	//----- nvinfo : EIATTR_REGCOUNT
	.align		4
        /*0000*/ 	.byte	0x04, 0x2f
        /*0002*/ 	.short	(.L_1 - .L_0)
	.align		4
.L_0:
        /*0004*/ 	.word	index@(_Z8mat_multPiS_S_iii)
        /*0008*/ 	.word	0x00000020


	//----- nvinfo : EIATTR_FRAME_SIZE
	.align		4
.L_1:
        /*000c*/ 	.byte	0x04, 0x11
        /*000e*/ 	.short	(.L_3 - .L_2)
	.align		4
.L_2:
        /*0010*/ 	.word	index@(_Z8mat_multPiS_S_iii)
        /*0014*/ 	.word	0x00000000


	//----- nvinfo : EIATTR_MIN_STACK_SIZE
	.align		4
.L_3:
        /*0018*/ 	.byte	0x04, 0x12
        /*001a*/ 	.short	(.L_5 - .L_4)
	.align		4
.L_4:
        /*001c*/ 	.word	index@(_Z8mat_multPiS_S_iii)
        /*0020*/ 	.word	0x00000000
.L_5:


//--------------------- .nv.compat                --------------------------
	.section	.nv.compat,"",@"SHT_CUDA_COMPAT_INFO"
	.align	4
        /*0000*/ 	.byte	0x02, 0x09, 0x00, 0x00, 0x02, 0x02, 0x01, 0x00, 0x02, 0x05, 0x05, 0x00, 0x03, 0x07, 0x01, 0x01
        /*0010*/ 	.byte	0x02, 0x03, 0x00, 0x00, 0x02, 0x06, 0x01, 0x00, 0x04, 0x0b, 0x08, 0x00, 0x09, 0x00, 0x00, 0x00
        /*0020*/ 	.byte	0x00, 0x00, 0x00, 0x00


//--------------------- .nv.info._Z8mat_multPiS_S_iii --------------------------
	.section	.nv.info._Z8mat_multPiS_S_iii,"",@"SHT_CUDA_INFO"
	.sectionflags	@""
	.align	4


	//----- nvinfo : EIATTR_CUDA_API_VERSION
	.align		4
        /*0000*/ 	.byte	0x04, 0x37
        /*0002*/ 	.short	(.L_7 - .L_6)
.L_6:
        /*0004*/ 	.word	0x00000082


	//----- nvinfo : EIATTR_KPARAM_INFO
	.align		4
.L_7:
        /*0008*/ 	.byte	0x04, 0x17
        /*000a*/ 	.short	(.L_9 - .L_8)
.L_8:
        /*000c*/ 	.word	0x00000000
        /*0010*/ 	.short	0x0005
        /*0012*/ 	.short	0x0020
        /*0014*/ 	.byte	0x00, 0xf0, 0x11, 0x00


	//----- nvinfo : EIATTR_KPARAM_INFO
	.align		4
.L_9:
        /*0018*/ 	.byte	0x04, 0x17
        /*001a*/ 	.short	(.L_11 - .L_10)
.L_10:
        /*001c*/ 	.word	0x00000000
        /*0020*/ 	.short	0x0004
        /*0022*/ 	.short	0x001c
        /*0024*/ 	.byte	0x00, 0xf0, 0x11, 0x00


	//----- nvinfo : EIATTR_KPARAM_INFO
	.align		4
.L_11:
        /*0028*/ 	.byte	0x04, 0x17
        /*002a*/ 	.short	(.L_13 - .L_12)
.L_12:
        /*002c*/ 	.word	0x00000000
        /*0030*/ 	.short	0x0003
        /*0032*/ 	.short	0x0018
        /*0034*/ 	.byte	0x00, 0xf0, 0x11, 0x00


	//----- nvinfo : EIATTR_KPARAM_INFO
	.align		4
.L_13:
        /*0038*/ 	.byte	0x04, 0x17
        /*003a*/ 	.short	(.L_15 - .L_14)
.L_14:
        /*003c*/ 	.word	0x00000000
        /*0040*/ 	.short	0x0002
        /*0042*/ 	.short	0x0010
        /*0044*/ 	.byte	0x00, 0xf5, 0x21, 0x00


	//----- nvinfo : EIATTR_KPARAM_INFO
	.align		4
.L_15:
        /*0048*/ 	.byte	0x04, 0x17
        /*004a*/ 	.short	(.L_17 - .L_16)
.L_16:
        /*004c*/ 	.word	0x00000000
        /*0050*/ 	.short	0x0001
        /*0052*/ 	.short	0x0008
        /*0054*/ 	.byte	0x00, 0xf5, 0x21, 0x00


	//----- nvinfo : EIATTR_KPARAM_INFO
	.align		4
.L_17:
        /*0058*/ 	.byte	0x04, 0x17
        /*005a*/ 	.short	(.L_19 - .L_18)
.L_18:
        /*005c*/ 	.word	0x00000000
        /*0060*/ 	.short	0x0000
        /*0062*/ 	.short	0x0000
        /*0064*/ 	.byte	0x00, 0xf5, 0x21, 0x00


	//----- nvinfo : EIATTR_SPARSE_MMA_MASK
	.align		4
.L_19:
        /*0068*/ 	.byte	0x03, 0x50
        /*006a*/ 	.short	0x0000


	//----- nvinfo : EIATTR_MAXREG_COUNT
	.align		4
        /*006c*/ 	.byte	0x03, 0x1b
        /*006e*/ 	.short	0x00ff


	//----- nvinfo : EIATTR_MERCURY_ISA_VERSION
	.align		4
        /*0070*/ 	.byte	0x03, 0x5f
        /*0072*/ 	.short	0x0101


	//----- nvinfo : EIATTR_VRC_CTA_INIT_COUNT
	.align		4
        /*0074*/ 	.byte	0x02, 0x4a
	.zero		1
	.zero		1


	//----- nvinfo : EIATTR_EXIT_INSTR_OFFSETS
	.align		4
        /*0078*/ 	.byte	0x04, 0x1c
        /*007a*/ 	.short	(.L_21 - .L_20)


	//   ....[0]....
.L_20:
        /*007c*/ 	.word	0x000000d0


	//   ....[1]....
        /*0080*/ 	.word	0x000008e0


	//----- nvinfo : EIATTR_CBANK_PARAM_SIZE
	.align		4
.L_21:
        /*0084*/ 	.byte	0x03, 0x19
        /*0086*/ 	.short	0x0024


	//----- nvinfo : EIATTR_PARAM_CBANK
	.align		4
        /*0088*/ 	.byte	0x04, 0x0a
        /*008a*/ 	.short	(.L_23 - .L_22)
	.align		4
.L_22:
        /*008c*/ 	.word	index@(.nv.constant0._Z8mat_multPiS_S_iii)
        /*0090*/ 	.short	0x0380
        /*0092*/ 	.short	0x0024


	//----- nvinfo : EIATTR_SW_WAR
	.align		4
.L_23:
        /*0094*/ 	.byte	0x04, 0x36
        /*0096*/ 	.short	(.L_25 - .L_24)
.L_24:
        /*0098*/ 	.word	0x00000008
.L_25:


//--------------------- .nv.callgraph             --------------------------
	.section	.nv.callgraph,"",@"SHT_CUDA_CALLGRAPH"
	.align	4
	.sectionentsize	8
	.align		4
        /*0000*/ 	.word	0x00000000
	.align		4
        /*0004*/ 	.word	0xffffffff
	.align		4
        /*0008*/ 	.word	0x00000000
	.align		4
        /*000c*/ 	.word	0xfffffffe
	.align		4
        /*0010*/ 	.word	0x00000000
	.align		4
        /*0014*/ 	.word	0xfffffffd
	.align		4
        /*0018*/ 	.word	0x00000000
	.align		4
        /*001c*/ 	.word	0xfffffffc


//--------------------- .text._Z8mat_multPiS_S_iii --------------------------
	.section	.text._Z8mat_multPiS_S_iii,"ax",@progbits
	.align	128
        .global         _Z8mat_multPiS_S_iii
        .type           _Z8mat_multPiS_S_iii,@function
        .size           _Z8mat_multPiS_S_iii,(.L_x_5 - _Z8mat_multPiS_S_iii)
        .other          _Z8mat_multPiS_S_iii,@"STO_CUDA_ENTRY STV_DEFAULT"
_Z8mat_multPiS_S_iii:
.text._Z8mat_multPiS_S_iii:
[----:B------:R-:W-:Y:S01]  /*0000*/  LDC R1, c[0x0][0x37c] ;  /* 0x0000df00ff017b82 */ /* 0x000fe20000000800 */
[----:B------:R-:W0:Y:S07]  /*0010*/  S2R R5, SR_TID.X ;  /* 0x0000000000057919 */ /* 0x000e2e0000002100 */
[----:B------:R-:W1:Y:S01]  /*0020*/  LDC R16, c[0x0][0x364] ;  /* 0x0000d900ff107b82 */ /* 0x000e620000000800 */
[----:B------:R-:W2:Y:S01]  /*0030*/  LDCU UR6, c[0x0][0x39c] ;  /* 0x00007380ff0677ac */ /* 0x000ea20008000800 */
[----:B------:R-:W1:Y:S06]  /*0040*/  S2R R3, SR_TID.Y ;  /* 0x0000000000037919 */ /* 0x000e6c0000002200 */
[----:B------:R-:W0:Y:S08]  /*0050*/  S2UR UR5, SR_CTAID.X ;  /* 0x00000000000579c3 */ /* 0x000e300000002500 */
[----:B------:R-:W0:Y:S08]  /*0060*/  LDC R0, c[0x0][0x360] ;  /* 0x0000d800ff007b82 */ /* 0x000e300000000800 */
[----:B------:R-:W1:Y:S08]  /*0070*/  S2UR UR4, SR_CTAID.Y ;  /* 0x00000000000479c3 */ /* 0x000e700000002600 */
[----:B------:R-:W3:Y:S01]  /*0080*/  LDC R17, c[0x0][0x3a0] ;  /* 0x0000e800ff117b82 */ /* 0x000ee20000000800 */
[----:B0-----:R-:W-:-:S02]  /*0090*/  IMAD R0, R0, UR5, R5 ;  /* 0x0000000500007c24 */ /* 0x001fc4000f8e0205 */
[----:B-1----:R-:W-:-:S03]  /*00a0*/  IMAD R16, R16, UR4, R3 ;  /* 0x0000000410107c24 */ /* 0x002fc6000f8e0203 */
[----:B---3--:R-:W-:-:S04]  /*00b0*/  ISETP.GE.AND P0, PT, R0, R17, PT ;  /* 0x000000110000720c */ /* 0x008fc80003f06270 */
[----:B--2---:R-:W-:-:S13]  /*00c0*/  ISETP.GE.OR P0, PT, R16, UR6, P0 ;  /* 0x0000000610007c0c */ /* 0x004fda0008706670 */
[----:B------:R-:W-:Y:S05]  /*00d0*/  @P0 EXIT ;  /* 0x000000000000094d */ /* 0x000fea0003800000 */
[----:B------:R-:W0:Y:S01]  /*00e0*/  LDC R19, c[0x0][0x398] ;  /* 0x0000e600ff137b82 */ /* 0x000e220000000800 */
[----:B------:R-:W1:Y:S01]  /*00f0*/  LDCU.64 UR4, c[0x0][0x358] ;  /* 0x00006b00ff0477ac */ /* 0x000e620008000a00 */
[----:B------:R-:W-:Y:S01]  /*0100*/  HFMA2 R24, -RZ, RZ, 0, 0 ;  /* 0x00000000ff187431 */ /* 0x000fe200000001ff */
[----:B0-----:R-:W-:-:S13]  /*0110*/  ISETP.GE.AND P0, PT, R19, 0x1, PT ;  /* 0x000000011300780c */ /* 0x001fda0003f06270 */
[----:B-1----:R-:W-:Y:S05]  /*0120*/  @!P0 BRA `(.L_x_0) ;  /* 0x0000000400dc8947 */ /* 0x002fea0003800000 */
[C---:B------:R-:W-:Y:S01]  /*0130*/  ISETP.GE.U32.AND P1, PT, R19.reuse, 0x8, PT ;  /* 0x000000081300780c */ /* 0x040fe20003f26070 */
[----:B------:R-:W-:Y:S01]  /*0140*/  IMAD R20, R16, R19, RZ ;  /* 0x0000001310147224 */ /* 0x000fe200078e02ff */
[----:B------:R-:W-:Y:S02]  /*0150*/  LOP3.LUT R27, R19, 0x7, RZ, 0xc0, !PT ;  /* 0x00000007131b7812 */ /* 0x000fe400078ec0ff */
[----:B------:R-:W-:Y:S02]  /*0160*/  MOV R21, RZ ;  /* 0x000000ff00157202 */ /* 0x000fe40000000f00 */
[----:B------:R-:W-:Y:S02]  /*0170*/  ISETP.NE.AND P0, PT, R27, RZ, PT ;  /* 0x000000ff1b00720c */ /* 0x000fe40003f05270 */
[----:B------:R-:W-:-:S05]  /*0180*/  MOV R24, RZ ;  /* 0x000000ff00187202 */ /* 0x000fca0000000f00 */
[----:B------:R-:W-:Y:S06]  /*0190*/  @!P1 BRA `(.L_x_1) ;  /* 0x0000000000c09947 */ /* 0x000fec0003800000 */
[----:B------:R-:W0:Y:S01]  /*01a0*/  LDC.64 R2, c[0x0][0x380] ;  /* 0x0000e000ff027b82 */ /* 0x000e220000000a00 */
[----:B------:R-:W-:Y:S02]  /*01b0*/  LOP3.LUT R21, R19, 0x7ffffff8, RZ, 0xc0, !PT ;  /* 0x7ffffff813157812 */ /* 0x000fe400078ec0ff */
[----:B------:R-:W-:Y:S02]  /*01c0*/  MOV R24, RZ ;  /* 0x000000ff00187202 */ /* 0x000fe40000000f00 */
[----:B------:R-:W-:Y:S02]  /*01d0*/  MOV R18, R0 ;  /* 0x0000000000127202 */ /* 0x000fe40000000f00 */
[----:B------:R-:W-:Y:S01]  /*01e0*/  IADD3 R22, PT, PT, -R21, RZ, RZ ;  /* 0x000000ff15167210 */ /* 0x000fe20007ffe1ff */
[----:B0-----:R-:W-:-:S03]  /*01f0*/  IMAD.WIDE.U32 R2, R20, 0x4, R2 ;  /* 0x0000000414027825 */ /* 0x001fc600078e0002 */
[----:B------:R-:W-:-:S04]  /*0200*/  IADD3 R4, P1, PT, R2, 0x10, RZ ;  /* 0x0000001002047810 */ /* 0x000fc80007f3e0ff */
[----:B------:R-:W-:-:S09]  /*0210*/  IADD3.X R3, PT, PT, RZ, R3, RZ, P1, !PT ;  /* 0x00000003ff037210 */ /* 0x000fd20000ffe4ff */
.L_x_2:
[----:B------:R-:W0:Y:S01]  /*0220*/  LDC.64 R14, c[0x0][0x388] ;  /* 0x0000e200ff0e7b82 */ /* 0x000e220000000a00 */
[----:B------:R-:W-:-:S05]  /*0230*/  MOV R2, R4 ;  /* 0x0000000400027202 */ /* 0x000fca0000000f00 */
[----:B------:R-:W2:Y:S04]  /*0240*/  LDG.E R25, desc[UR4][R2.64+-0x10] ;  /* 0xfffff00402197981 */ /* 0x000ea8000c1e1900 */
[----:B------:R-:W3:Y:S04]  /*0250*/  LDG.E R23, desc[UR4][R2.64+-0xc] ;  /* 0xfffff40402177981 */ /* 0x000ee8000c1e1900 */
[----:B------:R-:W4:Y:S04]  /*0260*/  LDG.E R29, desc[UR4][R2.64+-0x8] ;  /* 0xfffff804021d7981 */ /* 0x000f28000c1e1900 */
[----:B------:R-:W5:Y:S01]  /*0270*/  LDG.E R28, desc[UR4][R2.64+-0x4] ;  /* 0xfffffc04021c7981 */ /* 0x000f62000c1e1900 */
[----:B0-----:R-:W-:-:S05]  /*0280*/  IMAD.WIDE R14, R18, 0x4, R14 ;  /* 0x00000004120e7825 */ /* 0x001fca00078e020e */
[----:B------:R0:W2:Y:S01]  /*0290*/  LDG.E R26, desc[UR4][R14.64] ;  /* 0x000000040e1a7981 */ /* 0x0000a2000c1e1900 */
[----:B------:R-:W-:-:S04]  /*02a0*/  IMAD.WIDE R12, R17, 0x4, R14 ;  /* 0x00000004110c7825 */ /* 0x000fc800078e020e */
[C---:B------:R-:W-:Y:S02]  /*02b0*/  IMAD.WIDE R4, R17.reuse, 0x4, R12 ;  /* 0x0000000411047825 */ /* 0x040fe400078e020c */
[----:B------:R-:W3:Y:S02]  /*02c0*/  LDG.E R12, desc[UR4][R12.64] ;  /* 0x000000040c0c7981 */ /* 0x000ee4000c1e1900 */
[C---:B------:R-:W-:Y:S02]  /*02d0*/  IMAD.WIDE R8, R17.reuse, 0x4, R4 ;  /* 0x0000000411087825 */ /* 0x040fe400078e0204 */
[----:B------:R-:W4:Y:S02]  /*02e0*/  LDG.E R4, desc[UR4][R4.64] ;  /* 0x0000000404047981 */ /* 0x000f24000c1e1900 */
[C---:B------:R-:W-:Y:S02]  /*02f0*/  IMAD.WIDE R6, R17.reuse, 0x4, R8 ;  /* 0x0000000411067825 */ /* 0x040fe400078e0208 */
[----:B------:R-:W5:Y:S02]  /*0300*/  LDG.E R8, desc[UR4][R8.64] ;  /* 0x0000000408087981 */ /* 0x000f64000c1e1900 */
[----:B------:R-:W-:-:S02]  /*0310*/  IMAD.WIDE R10, R17, 0x4, R6 ;  /* 0x00000004110a7825 */ /* 0x000fc400078e0206 */
[----:B------:R-:W5:Y:S04]  /*0320*/  LDG.E R5, desc[UR4][R2.64] ;  /* 0x0000000402057981 */ /* 0x000f68000c1e1900 */
[----:B------:R-:W5:Y:S01]  /*0330*/  LDG.E R6, desc[UR4][R6.64] ;  /* 0x0000000406067981 */ /* 0x000f62000c1e1900 */
[----:B0-----:R-:W-:-:S03]  /*0340*/  IMAD.WIDE R14, R17, 0x4, R10 ;  /* 0x00000004110e7825 */ /* 0x001fc600078e020a */
[----:B------:R-:W5:Y:S04]  /*0350*/  LDG.E R10, desc[UR4][R10.64] ;  /* 0x000000040a0a7981 */ /* 0x000f68000c1e1900 */
[----:B------:R-:W5:Y:S04]  /*0360*/  LDG.E R13, desc[UR4][R14.64] ;  /* 0x000000040e0d7981 */ /* 0x000f68000c1e1900 */
[----:B------:R-:W5:Y:S04]  /*0370*/  LDG.E R7, desc[UR4][R2.64+0x4] ;  /* 0x0000040402077981 */ /* 0x000f68000c1e1900 */
[----:B------:R-:W5:Y:S01]  /*0380*/  LDG.E R9, desc[UR4][R2.64+0xc] ;  /* 0x00000c0402097981 */ /* 0x000f62000c1e1900 */
[----:B--2---:R-:W-:-:S02]  /*0390*/  IMAD R26, R25, R26, R24 ;  /* 0x0000001a191a7224 */ /* 0x004fc400078e0218 */
[----:B------:R-:W-:Y:S02]  /*03a0*/  IMAD.WIDE R24, R17, 0x4, R14 ;  /* 0x0000000411187825 */ /* 0x000fe400078e020e */
[----:B------:R0:W2:Y:S04]  /*03b0*/  LDG.E R14, desc[UR4][R2.64+0x8] ;  /* 0x00000804020e7981 */ /* 0x0000a8000c1e1900 */
[----:B------:R-:W2:Y:S01]  /*03c0*/  LDG.E R24, desc[UR4][R24.64] ;  /* 0x0000000418187981 */ /* 0x000ea2000c1e1900 */
[----:B---3--:R-:W-:Y:S01]  /*03d0*/  IMAD R12, R23, R12, R26 ;  /* 0x0000000c170c7224 */ /* 0x008fe200078e021a */
[----:B------:R-:W-:-:S03]  /*03e0*/  IADD3 R22, PT, PT, R22, 0x8, RZ ;  /* 0x0000000816167810 */ /* 0x000fc60007ffe0ff */
[----:B----4-:R-:W-:Y:S01]  /*03f0*/  IMAD R29, R29, R4, R12 ;  /* 0x000000041d1d7224 */ /* 0x010fe200078e020c */
[----:B------:R-:W-:-:S03]  /*0400*/  ISETP.NE.AND P1, PT, R22, RZ, PT ;  /* 0x000000ff1600720c */ /* 0x000fc60003f25270 */
[----:B-----5:R-:W-:Y:S01]  /*0410*/  IMAD R8, R28, R8, R29 ;  /* 0x000000081c087224 */ /* 0x020fe200078e021d */
[----:B------:R-:W-:-:S03]  /*0420*/  IADD3 R4, P2, PT, R2, 0x20, RZ ;  /* 0x0000002002047810 */ /* 0x000fc60007f5e0ff */
[----:B------:R-:W-:Y:S01]  /*0430*/  IMAD R5, R5, R6, R8 ;  /* 0x0000000605057224 */ /* 0x000fe200078e0208 */
[----:B0-----:R-:W-:Y:S02]  /*0440*/  IADD3.X R3, PT, PT, RZ, R3, RZ, P2, !PT ;  /* 0x00000003ff037210 */ /* 0x001fe400017fe4ff */
[----:B------:R-:W-:Y:S01]  /*0450*/  LEA R18, R17, R18, 0x3 ;  /* 0x0000001211127211 */ /* 0x000fe200078e18ff */
[----:B------:R-:W-:-:S04]  /*0460*/  IMAD R5, R7, R10, R5 ;  /* 0x0000000a07057224 */ /* 0x000fc800078e0205 */
[----:B--2---:R-:W-:-:S04]  /*0470*/  IMAD R5, R14, R13, R5 ;  /* 0x0000000d0e057224 */ /* 0x004fc800078e0205 */
[----:B------:R-:W-:Y:S01]  /*0480*/  IMAD R24, R9, R24, R5 ;  /* 0x0000001809187224 */ /* 0x000fe200078e0205 */
[----:B------:R-:W-:Y:S06]  /*0490*/  @P1 BRA `(.L_x_2) ;  /* 0xfffffffc00601947 */ /* 0x000fec000383ffff */
.L_x_1:
[----:B------:R-:W-:Y:S05]  /*04a0*/  @!P0 BRA `(.L_x_0) ;  /* 0x0000000000fc8947 */ /* 0x000fea0003800000 */
[----:B------:R-:W-:Y:S02]  /*04b0*/  ISETP.GE.U32.AND P1, PT, R27, 0x4, PT ;  /* 0x000000041b00780c */ /* 0x000fe40003f26070 */
[----:B------:R-:W-:-:S04]  /*04c0*/  LOP3.LUT R14, R19, 0x3, RZ, 0xc0, !PT ;  /* 0x00000003130e7812 */ /* 0x000fc800078ec0ff */
[----:B------:R-:W-:-:S07]  /*04d0*/  ISETP.NE.AND P0, PT, R14, RZ, PT ;  /* 0x000000ff0e00720c */ /* 0x000fce0003f05270 */
[----:B------:R-:W-:Y:S06]  /*04e0*/  @!P1 BRA `(.L_x_3) ;  /* 0x00000000006c9947 */ /* 0x000fec0003800000 */
[----:B------:R-:W0:Y:S01]  /*04f0*/  LDC.64 R4, c[0x0][0x388] ;  /* 0x0000e200ff047b82 */ /* 0x000e220000000a00 */
[----:B------:R-:W1:Y:S01]  /*0500*/  LDCU.64 UR6, c[0x0][0x380] ;  /* 0x00007000ff0677ac */ /* 0x000e620008000a00 */
[----:B------:R-:W-:Y:S01]  /*0510*/  IMAD R7, R21, R17, R0 ;  /* 0x0000001115077224 */ /* 0x000fe200078e0200 */
[CC--:B------:R-:W-:Y:S02]  /*0520*/  IADD3 R3, PT, PT, R20.reuse, R21.reuse, RZ ;  /* 0x0000001514037210 */ /* 0x0c0fe40007ffe0ff */
[----:B------:R-:W-:-:S03]  /*0530*/  IADD3 R8, P1, PT, R20, R21, RZ ;  /* 0x0000001514087210 */ /* 0x000fc60007f3e0ff */
[----:B------:R-:W2:Y:S01]  /*0540*/  LDC.64 R12, c[0x0][0x380] ;  /* 0x0000e000ff0c7b82 */ /* 0x000ea20000000a00 */
[----:B0-----:R-:W-:-:S04]  /*0550*/  IMAD.WIDE R4, R7, 0x4, R4 ;  /* 0x0000000407047825 */ /* 0x001fc800078e0204 */
[----:B------:R-:W-:Y:S02]  /*0560*/  IMAD.WIDE R6, R17, 0x4, R4 ;  /* 0x0000000411067825 */ /* 0x000fe400078e0204 */
[----:B------:R-:W3:Y:S02]  /*0570*/  LDG.E R4, desc[UR4][R4.64] ;  /* 0x0000000404047981 */ /* 0x000ee4000c1e1900 */
[----:B--2---:R-:W-:Y:S01]  /*0580*/  IMAD.WIDE.U32 R12, R3, 0x4, R12 ;  /* 0x00000004030c7825 */ /* 0x004fe200078e000c */
[----:B------:R-:W-:Y:S02]  /*0590*/  IADD3.X R3, PT, PT, RZ, RZ, RZ, P1, !PT ;  /* 0x000000ffff037210 */ /* 0x000fe40000ffe4ff */
[----:B-1----:R-:W-:-:S03]  /*05a0*/  LEA R2, P1, R8, UR6, 0x2 ;  /* 0x0000000608027c11 */ /* 0x002fc6000f8210ff */
[----:B------:R-:W3:Y:S01]  /*05b0*/  LDG.E R13, desc[UR4][R12.64] ;  /* 0x000000040c0d7981 */ /* 0x000ee2000c1e1900 */
[----:B------:R-:W-:Y:S01]  /*05c0*/  LEA.HI.X R3, R8, UR7, R3, 0x2, P1 ;  /* 0x0000000708037c11 */ /* 0x000fe200088f1403 */
[C---:B------:R-:W-:Y:S02]  /*05d0*/  IMAD.WIDE R8, R17.reuse, 0x4, R6 ;  /* 0x0000000411087825 */ /* 0x040fe400078e0206 */
[----:B------:R-:W2:Y:S04]  /*05e0*/  LDG.E R6, desc[UR4][R6.64] ;  /* 0x0000000406067981 */ /* 0x000ea8000c1e1900 */
[----:B------:R-:W2:Y:S01]  /*05f0*/  LDG.E R15, desc[UR4][R2.64+0x4] ;  /* 0x00000404020f7981 */ /* 0x000ea2000c1e1900 */
[----:B------:R-:W-:-:S03]  /*0600*/  IMAD.WIDE R10, R17, 0x4, R8 ;  /* 0x00000004110a7825 */ /* 0x000fc600078e0208 */
[----:B------:R-:W4:Y:S04]  /*0610*/  LDG.E R22, desc[UR4][R8.64] ;  /* 0x0000000408167981 */ /* 0x000f28000c1e1900 */
[----:B------:R-:W4:Y:S04]  /*0620*/  LDG.E R18, desc[UR4][R2.64+0x8] ;  /* 0x0000080402127981 */ /* 0x000f28000c1e1900 */
[----:B------:R-:W5:Y:S04]  /*0630*/  LDG.E R26, desc[UR4][R2.64+0xc] ;  /* 0x00000c04021a7981 */ /* 0x000f68000c1e1900 */
[----:B------:R-:W5:Y:S01]  /*0640*/  LDG.E R10, desc[UR4][R10.64] ;  /* 0x000000040a0a7981 */ /* 0x000f62000c1e1900 */
[----:B------:R-:W-:Y:S01]  /*0650*/  IADD3 R21, PT, PT, R21, 0x4, RZ ;  /* 0x0000000415157810 */ /* 0x000fe20007ffe0ff */
[----:B---3--:R-:W-:-:S04]  /*0660*/  IMAD R24, R13, R4, R24 ;  /* 0x000000040d187224 */ /* 0x008fc800078e0218 */
[----:B--2---:R-:W-:-:S04]  /*0670*/  IMAD R15, R15, R6, R24 ;  /* 0x000000060f0f7224 */ /* 0x004fc800078e0218 */
[----:B----4-:R-:W-:-:S04]  /*0680*/  IMAD R15, R18, R22, R15 ;  /* 0x00000016120f7224 */ /* 0x010fc800078e020f */
[----:B-----5:R-:W-:-:S07]  /*0690*/  IMAD R24, R26, R10, R15 ;  /* 0x0000000a1a187224 */ /* 0x020fce00078e020f */
.L_x_3:
[----:B------:R-:W-:Y:S05]  /*06a0*/  @!P0 BRA `(.L_x_0) ;  /* 0x00000000007c8947 */ /* 0x000fea0003800000 */
[----:B------:R-:W-:Y:S01]  /*06b0*/  ISETP.NE.AND P1, PT, R14, 0x1, PT ;  /* 0x000000010e00780c */ /* 0x000fe20003f25270 */
[----:B------:R-:W0:Y:S01]  /*06c0*/  LDC.64 R10, c[0x0][0x380] ;  /* 0x0000e000ff0a7b82 */ /* 0x000e220000000a00 */
[----:B------:R-:W-:-:S04]  /*06d0*/  LOP3.LUT R19, R19, 0x1, RZ, 0xc0, !PT ;  /* 0x0000000113137812 */ /* 0x000fc800078ec0ff */
[----:B------:R-:W-:-:S03]  /*06e0*/  ISETP.NE.U32.AND P0, PT, R19, 0x1, PT ;  /* 0x000000011300780c */ /* 0x000fc60003f05070 */
[----:B------:R-:W1:Y:S04]  /*06f0*/  LDC.64 R8, c[0x0][0x388] ;  /* 0x0000e200ff087b82 */ /* 0x000e680000000a00 */
[CC--:B------:R-:W-:Y:S02]  /*0700*/  @P1 IADD3 R13, PT, PT, R20.reuse, R21.reuse, RZ ;  /* 0x00000015140d1210 */ /* 0x0c0fe40007ffe0ff */
[----:B------:R-:W-:Y:S02]  /*0710*/  @P1 IADD3 R12, P2, PT, R20, R21, RZ ;  /* 0x00000015140c1210 */ /* 0x000fe40007f5e0ff */
[----:B------:R-:W2:Y:S02]  /*0720*/  @P1 LDC.64 R2, c[0x0][0x380] ;  /* 0x0000e000ff021b82 */ /* 0x000ea40000000a00 */
[----:B------:R-:W-:-:S06]  /*0730*/  @P1 IADD3.X R14, PT, PT, RZ, RZ, RZ, P2, !PT ;  /* 0x000000ffff0e1210 */ /* 0x000fcc00017fe4ff */
[----:B------:R-:W3:Y:S01]  /*0740*/  LDC.64 R4, c[0x0][0x380] ;  /* 0x0000e000ff047b82 */ /* 0x000ee20000000a00 */
[----:B0-----:R-:W-:-:S04]  /*0750*/  @P1 IMAD.WIDE.U32 R10, R13, 0x4, R10 ;  /* 0x000000040d0a1825 */ /* 0x001fc800078e000a */
[C---:B------:R-:W-:Y:S01]  /*0760*/  @P1 IMAD R13, R21.reuse, R17, R0 ;  /* 0x00000011150d1224 */ /* 0x040fe200078e0200 */
[----:B------:R-:W-:Y:S01]  /*0770*/  @P1 IADD3 R21, PT, PT, R21, 0x2, RZ ;  /* 0x0000000215151810 */ /* 0x000fe20007ffe0ff */
[----:B------:R-:W4:Y:S01]  /*0780*/  @P1 LDG.E R11, desc[UR4][R10.64] ;  /* 0x000000040a0b1981 */ /* 0x000f22000c1e1900 */
[----:B------:R-:W0:Y:S01]  /*0790*/  LDC.64 R6, c[0x0][0x388] ;  /* 0x0000e200ff067b82 */ /* 0x000e220000000a00 */
[----:B-1----:R-:W-:Y:S01]  /*07a0*/  @P1 IMAD.WIDE R8, R13, 0x4, R8 ;  /* 0x000000040d081825 */ /* 0x002fe200078e0208 */
[----:B------:R-:W-:Y:S02]  /*07b0*/  @!P0 IADD3 R15, PT, PT, R20, R21, RZ ;  /* 0x00000015140f8210 */ /* 0x000fe40007ffe0ff */
[----:B--2---:R-:W-:Y:S01]  /*07c0*/  @P1 LEA R2, P2, R12, R2, 0x2 ;  /* 0x000000020c021211 */ /* 0x004fe200078410ff */
[----:B------:R-:W-:-:S03]  /*07d0*/  @!P0 IMAD R21, R21, R17, R0 ;  /* 0x0000001115158224 */ /* 0x000fc600078e0200 */
[----:B------:R-:W-:Y:S01]  /*07e0*/  @P1 LEA.HI.X R3, R12, R3, R14, 0x2, P2 ;  /* 0x000000030c031211 */ /* 0x000fe200010f140e */
[----:B------:R-:W-:Y:S01]  /*07f0*/  @P1 IMAD.WIDE R12, R17, 0x4, R8 ;  /* 0x00000004110c1825 */ /* 0x000fe200078e0208 */
[----:B------:R-:W4:Y:S03]  /*0800*/  @P1 LDG.E R14, desc[UR4][R8.64] ;  /* 0x00000004080e1981 */ /* 0x000f26000c1e1900 */
[----:B---3--:R-:W-:Y:S01]  /*0810*/  @!P0 IMAD.WIDE.U32 R4, R15, 0x4, R4 ;  /* 0x000000040f048825 */ /* 0x008fe200078e0004 */
[----:B------:R-:W2:Y:S04]  /*0820*/  @P1 LDG.E R2, desc[UR4][R2.64+0x4] ;  /* 0x0000040402021981 */ /* 0x000ea8000c1e1900 */
[----:B------:R-:W2:Y:S01]  /*0830*/  @P1 LDG.E R12, desc[UR4][R12.64] ;  /* 0x000000040c0c1981 */ /* 0x000ea2000c1e1900 */
[----:B0-----:R-:W-:-:S03]  /*0840*/  @!P0 IMAD.WIDE R6, R21, 0x4, R6 ;  /* 0x0000000415068825 */ /* 0x001fc600078e0206 */
[----:B------:R-:W3:Y:S04]  /*0850*/  @!P0 LDG.E R5, desc[UR4][R4.64] ;  /* 0x0000000404058981 */ /* 0x000ee8000c1e1900 */
[----:B------:R-:W3:Y:S01]  /*0860*/  @!P0 LDG.E R6, desc[UR4][R6.64] ;  /* 0x0000000406068981 */ /* 0x000ee2000c1e1900 */
[----:B----4-:R-:W-:-:S04]  /*0870*/  @P1 IMAD R11, R11, R14, R24 ;  /* 0x0000000e0b0b1224 */ /* 0x010fc800078e0218 */
[----:B--2---:R-:W-:-:S04]  /*0880*/  @P1 IMAD R24, R2, R12, R11 ;  /* 0x0000000c02181224 */ /* 0x004fc800078e020b */
[----:B---3--:R-:W-:-:S07]  /*0890*/  @!P0 IMAD R24, R5, R6, R24 ;  /* 0x0000000605188224 */ /* 0x008fce00078e0218 */
.L_x_0:
[----:B------:R-:W0:Y:S01]  /*08a0*/  LDC.64 R2, c[0x0][0x390] ;  /* 0x0000e400ff027b82 */ /* 0x000e220000000a00 */
[----:B------:R-:W-:-:S04]  /*08b0*/  IMAD R17, R16, R17, R0 ;  /* 0x0000001110117224 */ /* 0x000fc800078e0200 */
[----:B0-----:R-:W-:-:S05]  /*08c0*/  IMAD.WIDE R2, R17, 0x4, R2 ;  /* 0x0000000411027825 */ /* 0x001fca00078e0202 */
[----:B------:R-:W-:Y:S01]  /*08d0*/  STG.E desc[UR4][R2.64], R24 ;  /* 0x0000001802007986 */ /* 0x000fe2000c101904 */
[----:B------:R-:W-:Y:S05]  /*08e0*/  EXIT ;  /* 0x000000000000794d */ /* 0x000fea0003800000 */
.L_x_4:
[----:B------:R-:W-:-:S00]  /*08f0*/  BRA `(.L_x_4) ;  /* 0xfffffffc00fc7947 */ /* 0x000fc0000383ffff */
[----:B------:R-:W-:-:S00]  /*0900*/  NOP ;  /* 0x0000000000007918 */ /* 0x000fc00000000000 */
[----:B------:R-:W-:-:S00]  /*0910*/  NOP ;  /* 0x0000000000007918 */ /* 0x000fc00000000000 */
[----:B------:R-:W-:-:S00]  /*0920*/  NOP ;  /* 0x0000000000007918 */ /* 0x000fc00000000000 */
[----:B------:R-:W-:-:S00]  /*0930*/  NOP ;  /* 0x0000000000007918 */ /* 0x000fc00000000000 */
[----:B------:R-:W-:-:S00]  /*0940*/  NOP ;  /* 0x0000000000007918 */ /* 0x000fc00000000000 */
[----:B------:R-:W-:-:S00]  /*0950*/  NOP ;  /* 0x0000000000007918 */ /* 0x000fc00000000000 */
[----:B------:R-:W-:-:S00]  /*0960*/  NOP ;  /* 0x0000000000007918 */ /* 0x000fc00000000000 */
[----:B------:R-:W-:-:S00]  /*0970*/  NOP ;  /* 0x0000000000007918 */ /* 0x000fc00000000000 */
.L_x_5:


//--------------------- .nv.shared.reserved.0     --------------------------
	.section	.nv.shared.reserved.0,"aw",@nobits
	.weak		__nv_reservedSMEM_offset_0_alias
	.size		__nv_reservedSMEM_offset_0_alias, 0, 64
	.other		__nv_reservedSMEM_offset_0_alias,@"STO_CUDA_RESERVED_SHARED STV_DEFAULT"
__nv_reservedSMEM_offset_0_alias:
	.zero		0
	.zero		64


//--------------------- .nv.constant0._Z8mat_multPiS_S_iii --------------------------
	.section	.nv.constant0._Z8mat_multPiS_S_iii,"a",@progbits
	.sectionflags	@""
	.align	4
.nv.constant0._Z8mat_multPiS_S_iii:
	.zero		932


//--------------------- SYMBOLS --------------------------

	.type		.nv.reservedSmem.offset0,@object
	.size		.nv.reservedSmem.offset0,0x4
